	.headerflags	@"EF_CUDA_TEXMODE_UNIFIED EF_CUDA_64BIT_ADDRESS EF_CUDA_SM86 EF_CUDA_VIRTUAL_SM(EF_CUDA_SM86)"
	.elftype	@"ET_EXEC"


//--------------------- .nv.info                  --------------------------
	.section	.nv.info,"",@"SHT_CUDA_INFO"
	.align	4


	//----- nvinfo : EIATTR_REGCOUNT
	.align		4
        /*0000*/ 	.byte	0x04, 0x2f
        /*0002*/ 	.short	(.L_1 - .L_0)
	.align		4
.L_0:
        /*0004*/ 	.word	index@(triton_poi_fused_relu_4)
        /*0008*/ 	.word	0x00000008


	//----- nvinfo : EIATTR_FRAME_SIZE
	.align		4
.L_1:
        /*000c*/ 	.byte	0x04, 0x11
        /*000e*/ 	.short	(.L_3 - .L_2)
	.align		4
.L_2:
        /*0010*/ 	.word	index@(triton_poi_fused_relu_4)
        /*0014*/ 	.word	0x00000000


	//----- nvinfo : EIATTR_MIN_STACK_SIZE
	.align		4
.L_3:
        /*0018*/ 	.byte	0x04, 0x12
        /*001a*/ 	.short	(.L_5 - .L_4)
	.align		4
.L_4:
        /*001c*/ 	.word	index@(triton_poi_fused_relu_4)
        /*0020*/ 	.word	0x00000000
.L_5:


//--------------------- .nv.info.triton_poi_fused_relu_4 --------------------------
	.section	.nv.info.triton_poi_fused_relu_4,"",@"SHT_CUDA_INFO"
	.sectionflags	@""
	.align	4


	//----- nvinfo : EIATTR_CUDA_API_VERSION
	.align		4
        /*0000*/ 	.byte	0x04, 0x37
        /*0002*/ 	.short	(.L_7 - .L_6)
.L_6:
        /*0004*/ 	.word	0x00000080


	//----- nvinfo : EIATTR_SW2861232_WAR
	.align		4
.L_7:
        /*0008*/ 	.byte	0x01, 0x35
	.zero		2


	//----- nvinfo : EIATTR_PARAM_CBANK
	.align		4
        /*000c*/ 	.byte	0x04, 0x0a
        /*000e*/ 	.short	(.L_9 - .L_8)
	.align		4
.L_8:
        /*0010*/ 	.word	index@(.nv.constant0.triton_poi_fused_relu_4)
        /*0014*/ 	.short	0x0160
        /*0016*/ 	.short	0x0018


	//----- nvinfo : EIATTR_CBANK_PARAM_SIZE
	.align		4
.L_9:
        /*0018*/ 	.byte	0x03, 0x19
        /*001a*/ 	.short	0x0018


	//----- nvinfo : EIATTR_KPARAM_INFO
	.align		4
        /*001c*/ 	.byte	0x04, 0x17
        /*001e*/ 	.short	(.L_11 - .L_10)
.L_10:
        /*0020*/ 	.word	0x00000000
        /*0024*/ 	.short	0x0002
        /*0026*/ 	.short	0x0010
        /*0028*/ 	.byte	0x00, 0xf4, 0x21, 0x00


	//----- nvinfo : EIATTR_KPARAM_INFO
	.align		4
.L_11:
        /*002c*/ 	.byte	0x04, 0x17
        /*002e*/ 	.short	(.L_13 - .L_12)
.L_12:
        /*0030*/ 	.word	0x00000000
        /*0034*/ 	.short	0x0001
        /*0036*/ 	.short	0x0008
        /*0038*/ 	.byte	0x00, 0xf0, 0x11, 0x00


	//----- nvinfo : EIATTR_KPARAM_INFO
	.align		4
.L_13:
        /*003c*/ 	.byte	0x04, 0x17
        /*003e*/ 	.short	(.L_15 - .L_14)
.L_14:
        /*0040*/ 	.word	0x00000000
        /*0044*/ 	.short	0x0000
        /*0046*/ 	.short	0x0000
        /*0048*/ 	.byte	0x00, 0xf4, 0x21, 0x00


	//----- nvinfo : EIATTR_MAXREG_COUNT
	.align		4
.L_15:
        /*004c*/ 	.byte	0x03, 0x1b
        /*004e*/ 	.short	0x00ff


	//----- nvinfo : EIATTR_EXIT_INSTR_OFFSETS
	.align		4
        /*0050*/ 	.byte	0x04, 0x1c
        /*0052*/ 	.short	(.L_17 - .L_16)


	//   ....[0]....
.L_16:
        /*0054*/ 	.word	0x00000130


	//   ....[1]....
        /*0058*/ 	.word	0x00000150


	//----- nvinfo : EIATTR_REQNTID
	.align		4
.L_17:
        /*005c*/ 	.byte	0x04, 0x10
        /*005e*/ 	.short	(.L_19 - .L_18)
.L_18:
        /*0060*/ 	.word	0x00000080
        /*0064*/ 	.word	0x00000001
        /*0068*/ 	.word	0x00000001


	//----- nvinfo : EIATTR_CRS_STACK_SIZE
	.align		4
.L_19:
        /*006c*/ 	.byte	0x04, 0x1e
        /*006e*/ 	.short	(.L_21 - .L_20)
.L_20:
        /*0070*/ 	.word	0x00000000
.L_21:


//--------------------- .nv.callgraph             --------------------------
	.section	.nv.callgraph,"",@"SHT_CUDA_CALLGRAPH"
	.align	4
	.sectionentsize	8
	.align		4
        /*0000*/ 	.word	0x00000000
	.align		4
        /*0004*/ 	.word	0xffffffff
	.align		4
        /*0008*/ 	.word	0x00000000
	.align		4
        /*000c*/ 	.word	0xfffffffe
	.align		4
        /*0010*/ 	.word	0x00000000
	.align		4
        /*0014*/ 	.word	0xfffffffd
	.align		4
        /*0018*/ 	.word	0x00000000
	.align		4
        /*001c*/ 	.word	0xfffffffc


//--------------------- .nv.rel.action            --------------------------
	.section	.nv.rel.action,"",@"SHT_CUDA_RELOCINFO"
	.align	8
	.sectionentsize	8
        /*0000*/ 	.byte	0x73, 0x00, 0x00, 0x00, 0x00, 0x00, 0x00, 0x00, 0x00, 0x00, 0x00, 0x11, 0x25, 0x00, 0x05, 0x36


//--------------------- .nv.constant0.triton_poi_fused_relu_4 --------------------------
	.section	.nv.constant0.triton_poi_fused_relu_4,"a",@progbits
	.sectionflags	@""
	.align	4
.nv.constant0.triton_poi_fused_relu_4:
	.zero		376


//--------------------- .text.triton_poi_fused_relu_4 --------------------------
	.section	.text.triton_poi_fused_relu_4,"ax",@progbits
	.sectioninfo	@"SHI_REGISTERS=8"
	.align	128
        .global         triton_poi_fused_relu_4
        .type           triton_poi_fused_relu_4,@function
        .size           triton_poi_fused_relu_4,(.L_x_3 - triton_poi_fused_relu_4)
        .other          triton_poi_fused_relu_4,@"STO_CUDA_ENTRY STV_DEFAULT"
triton_poi_fused_relu_4:
.text.triton_poi_fused_relu_4:
[----:B------:R-:W-:Y:S02]  /*0000*/  IMAD.MOV.U32 R1, RZ, RZ, c[0x0][0x28] ;  /* 0x00000a00ff017624 */ /* 0x000fe400078e00ff */
[----:B------:R-:W0:Y:S01]  /*0010*/  S2R R0, SR_TID.X ;  /* 0x0000000000007919 */ /* 0x000e220000002100 */
[----:B------:R-:W-:Y:S01]  /*0020*/  ULDC.64 UR4, c[0x0][0x118] ;  /* 0x0000460000047ab9 */ /* 0x000fe20000000a00 */
[----:B------:R-:W-:Y:S01]  /*0030*/  BSSY B0, `(.L_x_0) ;  /* 0x000000b000007945 */ /* 0x000fe20003800000 */
[----:B------:R-:W-:Y:S01]  /*0040*/  CS2R R4, SRZ ;  /* 0x0000000000047805 */ /* 0x000fe2000001ff00 */
[----:B------:R-:W1:Y:S01]  /*0050*/  S2R R3, SR_CTAID.X ;  /* 0x0000000000037919 */ /* 0x000e620000002500 */
[----:B0-----:R-:W-:-:S05]  /*0060*/  IMAD.SHL.U32 R0, R0, 0x2, RZ ;  /* 0x0000000200007824 */ /* 0x001fca00078e00ff */
[----:B------:R-:W-:-:S05]  /*0070*/  LOP3.LUT R0, R0, 0xfe, RZ, 0xc0, !PT ;  /* 0x000000fe00007812 */ /* 0x000fca00078ec0ff */
[----:B-1----:R-:W-:Y:S02]  /*0080*/  IMAD R0, R3, 0x100, R0 ;  /* 0x0000010003007824 */ /* 0x002fe400078e0200 */
[----:B------:R-:W-:-:S03]  /*0090*/  IMAD.MOV.U32 R3, RZ, RZ, 0x4 ;  /* 0x00000004ff037424 */ /* 0x000fc600078e00ff */
[C---:B------:R-:W-:Y:S01]  /*00a0*/  ISETP.GE.AND P2, PT, R0.reuse, 0x6400, PT ;  /* 0x000064000000780c */ /* 0x040fe20003f46270 */
[----:B------:R-:W-:-:S12]  /*00b0*/  IMAD.WIDE R2, R0, R3, c[0x0][0x160] ;  /* 0x0000580000027625 */ /* 0x000fd800078e0203 */
[----:B------:R-:W-:Y:S05]  /*00c0*/  @P2 BRA `(.L_x_1) ;  /* 0x0000001000002947 */ /* 0x000fea0003800000 */
[----:B------:R0:W5:Y:S02]  /*00d0*/  LDG.E.64 R4, [R2.64] ;  /* 0x0000000402047981 */ /* 0x000164000c1e1b00 */
.L_x_1:
[----:B------:R-:W-:Y:S05]  /*00e0*/  BSYNC B0 ;  /* 0x0000000000007941 */ /* 0x000fea0003800000 */
.L_x_0:
[C---:B-----5:R-:W-:Y:S02]  /*00f0*/  FSETP.GEU.AND P0, PT, R4.reuse, RZ, PT ;  /* 0x000000ff0400720b */ /* 0x060fe40003f0e000 */
[C---:B------:R-:W-:Y:S02]  /*0100*/  FSETP.GEU.AND P1, PT, R5.reuse, RZ, PT ;  /* 0x000000ff0500720b */ /* 0x040fe40003f2e000 */
[----:B------:R-:W-:Y:S02]  /*0110*/  FSEL R4, R4, RZ, P0 ;  /* 0x000000ff04047208 */ /* 0x000fe40000000000 */
[----:B------:R-:W-:Y:S01]  /*0120*/  FSEL R5, R5, RZ, P1 ;  /* 0x000000ff05057208 */ /* 0x000fe20000800000 */
[----:B------:R-:W-:Y:S08]  /*0130*/  @P2 EXIT ;  /* 0x000000000000294d */ /* 0x000ff00003800000 */
[----:B------:R-:W-:Y:S01]  /*0140*/  STG.E.64 [R2.64], R4 ;  /* 0x0000000402007986 */ /* 0x000fe2000c101b04 */
[----:B------:R-:W-:Y:S05]  /*0150*/  EXIT ;  /* 0x000000000000794d */ /* 0x000fea0003800000 */
.L_x_2:
[----:B------:R-:W-:-:S00]  /*0160*/  BRA `(.L_x_2) ;  /* 0xfffffff000007947 */ /* 0x000fc0000383ffff */
[----:B------:R-:W-:-:S00]  /*0170*/  NOP ;  /* 0x0000000000007918 */ /* 0x000fc00000000000 */
        /* <DEDUP_REMOVED lines=8> */
.L_x_3:
